	.headerflags	@"EF_CUDA_TEXMODE_UNIFIED EF_CUDA_64BIT_ADDRESS EF_CUDA_ACCELERATORS EF_CUDA_SM90 EF_CUDA_VIRTUAL_SM(EF_CUDA_SM90)"
	.elftype	@"ET_EXEC"


//--------------------- .nv.info                  --------------------------
	.section	.nv.info,"",@"SHT_CUDA_INFO"
	.align	4


	//----- nvinfo : EIATTR_REGCOUNT
	.align		4
        /*0000*/ 	.byte	0x04, 0x2f
        /*0002*/ 	.short	(.L_1 - .L_0)
	.align		4
.L_0:
        /*0004*/ 	.word	index@(triton_poi_fused_constant_pad_nd_22)
        /*0008*/ 	.word	0x00000016


	//----- nvinfo : EIATTR_MIN_STACK_SIZE
	.align		4
.L_1:
        /*000c*/ 	.byte	0x04, 0x12
        /*000e*/ 	.short	(.L_3 - .L_2)
	.align		4
.L_2:
        /*0010*/ 	.word	index@(triton_poi_fused_constant_pad_nd_22)
        /*0014*/ 	.word	0x00000000


	//----- nvinfo : EIATTR_FRAME_SIZE
	.align		4
.L_3:
        /*0018*/ 	.byte	0x04, 0x11
        /*001a*/ 	.short	(.L_5 - .L_4)
	.align		4
.L_4:
        /*001c*/ 	.word	index@(triton_poi_fused_constant_pad_nd_22)
        /*0020*/ 	.word	0x00000000


	//----- nvinfo : EIATTR_MIN_STACK_SIZE
	.align		4
.L_5:
        /*0024*/ 	.byte	0x04, 0x12
        /*0026*/ 	.short	(.L_7 - .L_6)
	.align		4
.L_6:
        /*0028*/ 	.word	index@(triton_poi_fused_constant_pad_nd_22)
        /*002c*/ 	.word	0x00000000
.L_7:


//--------------------- .nv.info.triton_poi_fused_constant_pad_nd_22 --------------------------
	.section	.nv.info.triton_poi_fused_constant_pad_nd_22,"",@"SHT_CUDA_INFO"
	.sectionflags	@""
	.align	4


	//----- nvinfo : EIATTR_CUDA_API_VERSION
	.align		4
        /*0000*/ 	.byte	0x04, 0x37
        /*0002*/ 	.short	(.L_9 - .L_8)
.L_8:
        /*0004*/ 	.word	0x0000007c


	//----- nvinfo : EIATTR_KPARAM_INFO
	.align		4
.L_9:
        /*0008*/ 	.byte	0x04, 0x17
        /*000a*/ 	.short	(.L_11 - .L_10)
.L_10:
        /*000c*/ 	.word	0x00000000
        /*0010*/ 	.short	0x0002
        /*0012*/ 	.short	0x0010
        /*0014*/ 	.byte	0x00, 0xf0, 0x11, 0x00


	//----- nvinfo : EIATTR_KPARAM_INFO
	.align		4
.L_11:
        /*0018*/ 	.byte	0x04, 0x17
        /*001a*/ 	.short	(.L_13 - .L_12)
.L_12:
        /*001c*/ 	.word	0x00000000
        /*0020*/ 	.short	0x0001
        /*0022*/ 	.short	0x0008
        /*0024*/ 	.byte	0x00, 0xf4, 0x21, 0x00


	//----- nvinfo : EIATTR_KPARAM_INFO
	.align		4
.L_13:
        /*0028*/ 	.byte	0x04, 0x17
        /*002a*/ 	.short	(.L_15 - .L_14)
.L_14:
        /*002c*/ 	.word	0x00000000
        /*0030*/ 	.short	0x0000
        /*0032*/ 	.short	0x0000
        /*0034*/ 	.byte	0x00, 0xf4, 0x21, 0x00


	//----- nvinfo : EIATTR_SPARSE_MMA_MASK
	.align		4
.L_15:
        /*0038*/ 	.byte	0x03, 0x50
        /*003a*/ 	.short	0x0000


	//----- nvinfo : EIATTR_MAXREG_COUNT
	.align		4
        /*003c*/ 	.byte	0x03, 0x1b
        /*003e*/ 	.short	0x00ff


	//----- nvinfo : EIATTR_EXIT_INSTR_OFFSETS
	.align		4
        /*0040*/ 	.byte	0x04, 0x1c
        /*0042*/ 	.short	(.L_17 - .L_16)


	//   ....[0]....
.L_16:
        /*0044*/ 	.word	0x00000490


	//----- nvinfo : EIATTR_REQNTID
	.align		4
.L_17:
        /*0048*/ 	.byte	0x04, 0x10
        /*004a*/ 	.short	(.L_19 - .L_18)
.L_18:
        /*004c*/ 	.word	0x00000080
        /*0050*/ 	.word	0x00000001
        /*0054*/ 	.word	0x00000001


	//----- nvinfo : EIATTR_CBANK_PARAM_SIZE
	.align		4
.L_19:
        /*0058*/ 	.byte	0x03, 0x19
        /*005a*/ 	.short	0x0014


	//----- nvinfo : EIATTR_PARAM_CBANK
	.align		4
        /*005c*/ 	.byte	0x04, 0x0a
        /*005e*/ 	.short	(.L_21 - .L_20)
	.align		4
.L_20:
        /*0060*/ 	.word	index@(.nv.constant0.triton_poi_fused_constant_pad_nd_22)
        /*0064*/ 	.short	0x0210
        /*0066*/ 	.short	0x0014


	//----- nvinfo : EIATTR_SW_WAR
	.align		4
.L_21:
        /*0068*/ 	.byte	0x04, 0x36
        /*006a*/ 	.short	(.L_23 - .L_22)
.L_22:
        /*006c*/ 	.word	0x00000008
.L_23:


//--------------------- .nv.callgraph             --------------------------
	.section	.nv.callgraph,"",@"SHT_CUDA_CALLGRAPH"
	.align	4
	.sectionentsize	8
	.align		4
        /*0000*/ 	.word	0x00000000
	.align		4
        /*0004*/ 	.word	0xffffffff
	.align		4
        /*0008*/ 	.word	0x00000000
	.align		4
        /*000c*/ 	.word	0xfffffffe
	.align		4
        /*0010*/ 	.word	0x00000000
	.align		4
        /*0014*/ 	.word	0xfffffffd
	.align		4
        /*0018*/ 	.word	0x00000000
	.align		4
        /*001c*/ 	.word	0xfffffffc


//--------------------- .text.triton_poi_fused_constant_pad_nd_22 --------------------------
	.section	.text.triton_poi_fused_constant_pad_nd_22,"ax",@progbits
	.align	128
        .global         triton_poi_fused_constant_pad_nd_22
        .type           triton_poi_fused_constant_pad_nd_22,@function
        .size           triton_poi_fused_constant_pad_nd_22,(.L_x_1 - triton_poi_fused_constant_pad_nd_22)
        .other          triton_poi_fused_constant_pad_nd_22,@"STO_CUDA_ENTRY STV_DEFAULT"
triton_poi_fused_constant_pad_nd_22:
.text.triton_poi_fused_constant_pad_nd_22:
[----:B------:R-:W-:Y:S01]  /*0000*/  LDC R1, c[0x0][0x28] ;  /* 0x00000a00ff017b82 */ /* 0x000fe20000000800 */
[----:B------:R-:W1:Y:S01]  /*0010*/  S2R R0, SR_TID.X ;  /* 0x0000000000007919 */ /* 0x000e620000002100 */
[----:B------:R-:W-:Y:S01]  /*0020*/  ULDC.64 UR4, c[0x0][0x208] ;  /* 0x0000820000047ab9 */ /* 0x000fe20000000a00 */
[----:B------:R-:W2:Y:S01]  /*0030*/  S2R R3, SR_CTAID.X ;  /* 0x0000000000037919 */ /* 0x000ea20000002500 */
[----:B-1----:R-:W-:Y:S01]  /*0040*/  IMAD.SHL.U32 R0, R0, 0x4, RZ ;  /* 0x0000000400007824 */ /* 0x002fe200078e00ff */
[----:B--2---:R-:W-:-:S04]  /*0050*/  SHF.R.S32.HI R9, RZ, 0x15, R3 ;  /* 0x00000015ff097819 */ /* 0x004fc80000011403 */
[----:B------:R-:W-:Y:S02]  /*0060*/  LOP3.LUT R0, R0, 0x1fc, RZ, 0xc0, !PT ;  /* 0x000001fc00007812 */ /* 0x000fe400078ec0ff */
[----:B------:R-:W-:-:S03]  /*0070*/  SGXT R9, R9, 0x1 ;  /* 0x000000010909781a */ /* 0x000fc60000000200 */
[----:B------:R-:W-:-:S04]  /*0080*/  IMAD R0, R3, 0x400, R0 ;  /* 0x0000040003007824 */ /* 0x000fc800078e0200 */
[C---:B------:R-:W-:Y:S01]  /*0090*/  VIADD R4, R0.reuse, 0x200 ;  /* 0x0000020000047836 */ /* 0x040fe20000000000 */
[----:B------:R-:W-:Y:S01]  /*00a0*/  LEA.HI R6, R9, R0, RZ, 0xa ;  /* 0x0000000009067211 */ /* 0x000fe200078f50ff */
[----:B------:R-:W-:-:S03]  /*00b0*/  IMAD.HI R2, R0, 0x71625345, RZ ;  /* 0x7162534500027827 */ /* 0x000fc600078e02ff */
[----:B------:R-:W-:Y:S01]  /*00c0*/  SHF.R.S32.HI R6, RZ, 0xa, R6 ;  /* 0x0000000aff067819 */ /* 0x000fe20000011406 */
[----:B------:R-:W-:Y:S01]  /*00d0*/  IMAD.HI R7, R4, 0x78787879, RZ ;  /* 0x7878787904077827 */ /* 0x000fe200078e02ff */
[----:B------:R-:W-:Y:S02]  /*00e0*/  SHF.R.U32.HI R3, RZ, 0x1f, R2 ;  /* 0x0000001fff037819 */ /* 0x000fe40000011602 */
[----:B------:R-:W-:Y:S01]  /*00f0*/  LEA.HI R9, R9, R4, RZ, 0xa ;  /* 0x0000000409097211 */ /* 0x000fe200078f50ff */
[----:B------:R-:W-:Y:S01]  /*0100*/  IMAD.HI R5, R0, 0x78787879, RZ ;  /* 0x7878787900057827 */ /* 0x000fe200078e02ff */
[----:B------:R-:W-:Y:S02]  /*0110*/  SHF.R.U32.HI R12, RZ, 0x1f, R7 ;  /* 0x0000001fff0c7819 */ /* 0x000fe40000011607 */
[----:B------:R-:W-:Y:S01]  /*0120*/  LEA.HI R8, R2, R3, RZ, 0xf ;  /* 0x0000000302087211 */ /* 0x000fe200078f78ff */
[----:B------:R-:W-:Y:S01]  /*0130*/  IMAD.HI R2, R4, 0x71625345, RZ ;  /* 0x7162534504027827 */ /* 0x000fe200078e02ff */
[----:B------:R-:W-:-:S02]  /*0140*/  SHF.R.U32.HI R10, RZ, 0x1f, R5 ;  /* 0x0000001fff0a7819 */ /* 0x000fc40000011605 */
[----:B------:R-:W-:Y:S01]  /*0150*/  LEA.HI.SX32 R7, R7, R12, 0x13 ;  /* 0x0000000c07077211 */ /* 0x000fe200078f9aff */
[----:B------:R-:W-:Y:S01]  /*0160*/  IMAD.HI R12, R6, 0x78787879, RZ ;  /* 0x78787879060c7827 */ /* 0x000fe200078e02ff */
[----:B------:R-:W-:Y:S02]  /*0170*/  LEA.HI.SX32 R5, R5, R10, 0x13 ;  /* 0x0000000a05057211 */ /* 0x000fe400078f9aff */
[----:B------:R-:W-:Y:S01]  /*0180*/  SHF.R.S32.HI R14, RZ, 0xa, R9 ;  /* 0x0000000aff0e7819 */ /* 0x000fe20000011409 */
[----:B------:R-:W-:Y:S01]  /*0190*/  IMAD.HI R16, R7, 0x78787879, RZ ;  /* 0x7878787907107827 */ /* 0x000fe200078e02ff */
[----:B------:R-:W-:Y:S02]  /*01a0*/  SHF.R.U32.HI R3, RZ, 0x1f, R2 ;  /* 0x0000001fff037819 */ /* 0x000fe40000011602 */
[----:B------:R-:W-:Y:S01]  /*01b0*/  SHF.R.U32.HI R13, RZ, 0x1f, R12 ;  /* 0x0000001fff0d7819 */ /* 0x000fe2000001160c */
[----:B------:R-:W-:Y:S01]  /*01c0*/  IMAD.HI R10, R5, 0x78787879, RZ ;  /* 0x78787879050a7827 */ /* 0x000fe200078e02ff */
[----:B------:R-:W-:-:S02]  /*01d0*/  LEA.HI R9, R2, R3, RZ, 0xf ;  /* 0x0000000302097211 */ /* 0x000fc400078f78ff */
[----:B------:R-:W1:Y:S01]  /*01e0*/  LDC.64 R2, c[0x0][0x210] ;  /* 0x00008400ff027b82 */ /* 0x000e620000000a00 */
[----:B------:R-:W-:Y:S01]  /*01f0*/  IMAD.HI R18, R14, 0x78787879, RZ ;  /* 0x787878790e127827 */ /* 0x000fe200078e02ff */
[----:B------:R-:W-:Y:S02]  /*0200*/  LEA.HI.SX32 R15, R12, R13, 0x1d ;  /* 0x0000000d0c0f7211 */ /* 0x000fe400078feaff */
[----:B------:R-:W-:Y:S01]  /*0210*/  SHF.R.U32.HI R13, RZ, 0x1f, R10 ;  /* 0x0000001fff0d7819 */ /* 0x000fe2000001160a */
[----:B------:R-:W-:Y:S01]  /*0220*/  IMAD R11, R5, -0x4400, R0 ;  /* 0xffffbc00050b7824 */ /* 0x000fe200078e0200 */
[----:B------:R-:W-:Y:S01]  /*0230*/  SHF.R.U32.HI R19, RZ, 0x1f, R18 ;  /* 0x0000001fff137819 */ /* 0x000fe20000011612 */
[----:B------:R-:W-:Y:S01]  /*0240*/  IMAD R15, R15, -0x11, R6 ;  /* 0xffffffef0f0f7824 */ /* 0x000fe200078e0206 */
[----:B------:R-:W-:Y:S01]  /*0250*/  SHF.R.U32.HI R17, RZ, 0x1f, R16 ;  /* 0x0000001fff117819 */ /* 0x000fe20000011610 */
[----:B------:R-:W-:Y:S01]  /*0260*/  IMAD R4, R7, -0x4400, R4 ;  /* 0xffffbc0007047824 */ /* 0x000fe200078e0204 */
[----:B------:R-:W-:Y:S01]  /*0270*/  LEA.HI.SX32 R10, R10, R13, 0x1d ;  /* 0x0000000d0a0a7211 */ /* 0x000fe200078feaff */
[----:B------:R-:W-:Y:S01]  /*0280*/  IMAD R11, R8, 0x40000, R11 ;  /* 0x00040000080b7824 */ /* 0x000fe200078e020b */
[----:B------:R-:W-:Y:S01]  /*0290*/  LEA.HI.SX32 R19, R18, R19, 0x1d ;  /* 0x0000001312137211 */ /* 0x000fe200078feaff */
[----:B------:R-:W-:Y:S01]  /*02a0*/  IMAD R9, R9, 0x40000, R4 ;  /* 0x0004000009097824 */ /* 0x000fe200078e0204 */
[----:B------:R-:W-:Y:S01]  /*02b0*/  LEA.HI.SX32 R16, R16, R17, 0x1d ;  /* 0x0000001110107211 */ /* 0x000fe200078feaff */
[----:B------:R-:W-:Y:S01]  /*02c0*/  IMAD R10, R10, -0x11, R5 ;  /* 0xffffffef0a0a7824 */ /* 0x000fe200078e0205 */
[----:B------:R-:W-:Y:S01]  /*02d0*/  CS2R R4, SRZ ;  /* 0x0000000000047805 */ /* 0x000fe2000001ff00 */
[----:B------:R-:W-:-:S02]  /*02e0*/  IMAD R19, R19, -0x11, R14 ;  /* 0xffffffef13137824 */ /* 0x000fc400078e020e */
[----:B------:R-:W-:Y:S01]  /*02f0*/  IMAD R16, R16, -0x11, R7 ;  /* 0xffffffef10107824 */ /* 0x000fe200078e0207 */
[C---:B------:R-:W-:Y:S01]  /*0300*/  VIMNMX R15, R10.reuse, R15, !PT ;  /* 0x0000000f0a0f7248 */ /* 0x040fe20007fe0100 */
[----:B------:R-:W-:Y:S01]  /*0310*/  IMAD R11, R10, 0x4000, R11 ;  /* 0x000040000a0b7824 */ /* 0x000fe200078e020b */
[----:B------:R-:W-:Y:S01]  /*0320*/  CS2R R6, SRZ ;  /* 0x0000000000067805 */ /* 0x000fe2000001ff00 */
[C---:B------:R-:W-:Y:S01]  /*0330*/  IMAD R9, R16.reuse, 0x4000, R9 ;  /* 0x0000400010097824 */ /* 0x040fe200078e0209 */
[----:B------:R-:W-:Y:S01]  /*0340*/  VIMNMX R19, R16, R19, !PT ;  /* 0x0000001310137248 */ /* 0x000fe20007fe0100 */
[--C-:B-1----:R-:W-:Y:S01]  /*0350*/  IMAD.WIDE R12, R11, 0x4, R2.reuse ;  /* 0x000000040b0c7825 */ /* 0x102fe200078e0202 */
[----:B------:R-:W-:Y:S02]  /*0360*/  ISETP.GE.AND P0, PT, R15, 0x10, PT ;  /* 0x000000100f00780c */ /* 0x000fe40003f06270 */
[----:B------:R-:W-:Y:S02]  /*0370*/  CS2R R10, SRZ ;  /* 0x00000000000a7805 */ /* 0x000fe4000001ff00 */
[----:B------:R-:W-:Y:S01]  /*0380*/  ISETP.GE.AND P1, PT, R19, 0x10, PT ;  /* 0x000000101300780c */ /* 0x000fe20003f26270 */
[----:B------:R-:W-:Y:S01]  /*0390*/  IMAD.WIDE R2, R9, 0x4, R2 ;  /* 0x0000000409027825 */ /* 0x000fe200078e0202 */
[----:B------:R-:W-:Y:S01]  /*03a0*/  CS2R R8, SRZ ;  /* 0x0000000000087805 */ /* 0x000fe2000001ff00 */
[----:B------:R-:W1:Y:S06]  /*03b0*/  LDC.64 R14, c[0x0][0x218] ;  /* 0x00008600ff0e7b82 */ /* 0x000e6c0000000a00 */
[----:B------:R-:W2:Y:S04]  /*03c0*/  @!P0 LDG.E.128 R8, desc[UR4][R12.64] ;  /* 0x000000040c088981 */ /* 0x000ea8000c1e1d00 */
[----:B------:R-:W3:Y:S01]  /*03d0*/  @!P1 LDG.E.128 R4, desc[UR4][R2.64] ;  /* 0x0000000402049981 */ /* 0x000ee2000c1e1d00 */
[----:B-1----:R-:W-:Y:S01]  /*03e0*/  IMAD.WIDE R14, R0, 0x4, R14 ;  /* 0x00000004000e7825 */ /* 0x002fe200078e020e */
[----:B--2---:R-:W-:-:S02]  /*03f0*/  SEL R8, R8, RZ, !P0 ;  /* 0x000000ff08087207 */ /* 0x004fc40004000000 */
[----:B------:R-:W-:Y:S02]  /*0400*/  SEL R9, R9, RZ, !P0 ;  /* 0x000000ff09097207 */ /* 0x000fe40004000000 */
[----:B------:R-:W-:Y:S02]  /*0410*/  SEL R10, R10, RZ, !P0 ;  /* 0x000000ff0a0a7207 */ /* 0x000fe40004000000 */
[----:B------:R-:W-:Y:S02]  /*0420*/  SEL R11, R11, RZ, !P0 ;  /* 0x000000ff0b0b7207 */ /* 0x000fe40004000000 */
[----:B---3--:R-:W-:Y:S02]  /*0430*/  SEL R4, R4, RZ, !P1 ;  /* 0x000000ff04047207 */ /* 0x008fe40004800000 */
[----:B------:R-:W-:Y:S01]  /*0440*/  SEL R5, R5, RZ, !P1 ;  /* 0x000000ff05057207 */ /* 0x000fe20004800000 */
[----:B------:R-:W-:Y:S01]  /*0450*/  STG.E.128 desc[UR4][R14.64], R8 ;  /* 0x000000080e007986 */ /* 0x000fe2000c101d04 */
[----:B------:R-:W-:-:S02]  /*0460*/  SEL R6, R6, RZ, !P1 ;  /* 0x000000ff06067207 */ /* 0x000fc40004800000 */
[----:B------:R-:W-:-:S05]  /*0470*/  SEL R7, R7, RZ, !P1 ;  /* 0x000000ff07077207 */ /* 0x000fca0004800000 */
[----:B------:R-:W-:Y:S01]  /*0480*/  STG.E.128 desc[UR4][R14.64+0x800], R4 ;  /* 0x000800040e007986 */ /* 0x000fe2000c101d04 */
[----:B------:R-:W-:Y:S05]  /*0490*/  EXIT ;  /* 0x000000000000794d */ /* 0x000fea0003800000 */
.L_x_0:
[----:B------:R-:W-:-:S00]  /*04a0*/  BRA `(.L_x_0) ;  /* 0xfffffffc00fc7947 */ /* 0x000fc0000383ffff */
[----:B------:R-:W-:-:S00]  /*04b0*/  NOP ;  /* 0x0000000000007918 */ /* 0x000fc00000000000 */
        /* <DEDUP_REMOVED lines=12> */
.L_x_1:


//--------------------- .nv.constant0.triton_poi_fused_constant_pad_nd_22 --------------------------
	.section	.nv.constant0.triton_poi_fused_constant_pad_nd_22,"a",@progbits
	.sectionflags	@""
	.align	4
.nv.constant0.triton_poi_fused_constant_pad_nd_22:
	.zero		548
